.version 3.1
.target sm_20
.global .s16  gresult;
.entry main {
   .reg .s16 a, b;
   ld.global.s16  b, [gresult];
   add.s16   a, b, 45;
   st.global.s16 [gresult], a;
L1:
   ld.global.s16  b, [gresult];
   add.s16   a, 43, b;
   st.global.s16 [gresult], a;

L2:
   ld.global.s16  b, [gresult];
   add.s16   a, b, 0;
   st.global.s16 [gresult], a;

L3:
   ld.global.s16  b, [gresult];
   neg.s16   b, b;
   add.s16   a, b, 5;
   st.global.s16 [gresult], a;

L4:
   ld.global.s16  b, [gresult];
   neg.s16   a, b;
   add.s16   a, a, b;
   st.global.s16 [gresult], a;

L5:
   ld.global.s16  b, [gresult];
   ld.global.s16  a, [gresult+4];
   neg.s16   a, a;
   neg.s16   b, b;
   add.s16   a, a, b;
   st.global.s16 [gresult], a;

L6:
   exit;
}


// ===== COMPILED SASS (sm_100) =====

	.target	sm_100

	.elftype	@"ET_EXEC"


//--------------------- .note.nv.tkinfo           --------------------------
	.section	.note.nv.tkinfo,"",@"SHT_NOTE"
	.sectionflags	@"SHF_NOTE_NV_TKINFO"
	.tkinfo
        /*0018*/ 	.word	0x00000002
        /*0030*/ 	.string	""
        /*0030*/ 	.string	"ptxas"
        /*0030*/ 	.string	"Cuda compilation tools, release 13.0, V13.0.88"
        /*0030*/ 	.string	"Build cuda_13.0.r13.0/compiler.36424714_0"
        /*0030*/ 	.string	"-arch sm_100 "



//--------------------- .note.nv.cuinfo           --------------------------
	.section	.note.nv.cuinfo,"",@"SHT_NOTE"
	.sectionflags	@"SHF_NOTE_NV_CUINFO"
        /*0018*/ 	.short	0x0002
        /*001a*/ 	.short	0x0014
        /*001c*/ 	.short	0x0082
	.zero		2


//--------------------- .nv.info                  --------------------------
	.section	.nv.info,"",@"SHT_CUDA_INFO"
	.align	4


	//----- nvinfo : EIATTR_REGCOUNT
	.align		4
        /*0000*/ 	.byte	0x04, 0x2f
        /*0002*/ 	.short	(.L_2 - .L_1)
	.align		4
.L_1:
        /*0004*/ 	.word	index@(main)
        /*0008*/ 	.word	0x00000012


	//----- nvinfo : EIATTR_FRAME_SIZE
	.align		4
.L_2:
        /*000c*/ 	.byte	0x04, 0x11
        /*000e*/ 	.short	(.L_4 - .L_3)
	.align		4
.L_3:
        /*0010*/ 	.word	index@(main)
        /*0014*/ 	.word	0x00000000


	//----- nvinfo : EIATTR_MIN_STACK_SIZE
	.align		4
.L_4:
        /*0018*/ 	.byte	0x04, 0x12
        /*001a*/ 	.short	(.L_6 - .L_5)
	.align		4
.L_5:
        /*001c*/ 	.word	index@(main)
        /*0020*/ 	.word	0x00000000
.L_6:


//--------------------- .nv.compat                --------------------------
	.section	.nv.compat,"",@"SHT_CUDA_COMPAT_INFO"
	.align	4
        /*0000*/ 	.byte	0x02, 0x09, 0x00, 0x00, 0x02, 0x02, 0x01, 0x00, 0x02, 0x05, 0x05, 0x00, 0x03, 0x07, 0x01, 0x01
        /*0010*/ 	.byte	0x02, 0x03, 0x00, 0x00, 0x02, 0x06, 0x01, 0x00, 0x04, 0x0b, 0x08, 0x00, 0x09, 0x00, 0x00, 0x00
        /*0020*/ 	.byte	0x00, 0x00, 0x00, 0x00


//--------------------- .nv.info.main             --------------------------
	.section	.nv.info.main,"",@"SHT_CUDA_INFO"
	.sectionflags	@""
	.align	4


	//----- nvinfo : EIATTR_CUDA_API_VERSION
	.align		4
        /*0000*/ 	.byte	0x04, 0x37
        /*0002*/ 	.short	(.L_8 - .L_7)
.L_7:
        /*0004*/ 	.word	0x00000082


	//----- nvinfo : EIATTR_SPARSE_MMA_MASK
	.align		4
.L_8:
        /*0008*/ 	.byte	0x03, 0x50
        /*000a*/ 	.short	0x0000


	//----- nvinfo : EIATTR_MAXREG_COUNT
	.align		4
        /*000c*/ 	.byte	0x03, 0x1b
        /*000e*/ 	.short	0x00ff


	//----- nvinfo : EIATTR_MERCURY_ISA_VERSION
	.align		4
        /*0010*/ 	.byte	0x03, 0x5f
        /*0012*/ 	.short	0x0101


	//----- nvinfo : EIATTR_VRC_CTA_INIT_COUNT
	.align		4
        /*0014*/ 	.byte	0x02, 0x4a
	.zero		1
	.zero		1


	//----- nvinfo : EIATTR_EXIT_INSTR_OFFSETS
	.align		4
        /*0018*/ 	.byte	0x04, 0x1c
        /*001a*/ 	.short	(.L_10 - .L_9)


	//   ....[0]....
.L_9:
        /*001c*/ 	.word	0x000001d0


	//----- nvinfo : EIATTR_SW_WAR
	.align		4
.L_10:
        /*0020*/ 	.byte	0x04, 0x36
        /*0022*/ 	.short	(.L_12 - .L_11)
.L_11:
        /*0024*/ 	.word	0x00000008
.L_12:


//--------------------- .nv.callgraph             --------------------------
	.section	.nv.callgraph,"",@"SHT_CUDA_CALLGRAPH"
	.align	4
	.sectionentsize	8
	.align		4
        /*0000*/ 	.word	0x00000000
	.align		4
        /*0004*/ 	.word	0xffffffff
	.align		4
        /*0008*/ 	.word	0x00000000
	.align		4
        /*000c*/ 	.word	0xfffffffe
	.align		4
        /*0010*/ 	.word	0x00000000
	.align		4
        /*0014*/ 	.word	0xfffffffd
	.align		4
        /*0018*/ 	.word	0x00000000
	.align		4
        /*001c*/ 	.word	0xfffffffc


//--------------------- .nv.constant4             --------------------------
	.section	.nv.constant4,"a",@progbits
	.align	8
	.align		8
.nv.constant4:
        /*0000*/ 	.dword	gresult


//--------------------- .text.main                --------------------------
	.section	.text.main,"ax",@progbits
	.align	128
.text.main:
        .type           main,@function
        .size           main,(.L_x_1 - main)
        .other          main,@"STO_CUDA_ENTRY STV_DEFAULT"
main:
[----:B------:R-:W-:Y:S08]  /*0000*/  LDC R1, c[0x0][0x37c] ;  /* 0x0000df00ff017b82 */ /* 0x000ff00000000800 */
[----:B------:R-:W0:Y:S01]  /*0010*/  LDC.64 R2, c[0x4][RZ] ;  /* 0x01000000ff027b82 */ /* 0x000e220000000a00 */
[----:B------:R-:W0:Y:S02]  /*0020*/  LDCU.64 UR4, c[0x0][0x358] ;  /* 0x00006b00ff0477ac */ /* 0x000e240008000a00 */
[----:B0-----:R-:W2:Y:S04]  /*0030*/  LDG.E.S16 R0, desc[UR4][R2.64] ;  /* 0x0000000402007981 */ /* 0x001ea8000c1e1700 */
[----:B------:R-:W3:Y:S01]  /*0040*/  LDG.E.S16 R4, desc[UR4][R2.64+0x4] ;  /* 0x0000040402047981 */ /* 0x000ee2000c1e1700 */
[----:B--2---:R-:W-:-:S02]  /*0050*/  VIADD R5, R0, 0x2d ;  /* 0x0000002d00057836 */ /* 0x004fc40000000000 */
[----:B---3--:R-:W-:-:S03]  /*0060*/  IMAD.MOV R4, RZ, RZ, -R4 ;  /* 0x000000ffff047224 */ /* 0x008fc600078e0a04 */
[----:B------:R-:W-:Y:S01]  /*0070*/  PRMT R7, R5, 0x9910, RZ ;  /* 0x0000991005077816 */ /* 0x000fe200000000ff */
[----:B------:R-:W-:Y:S01]  /*0080*/  STG.E.S16 desc[UR4][R2.64], R5 ;  /* 0x0000000502007986 */ /* 0x000fe2000c101704 */
[----:B------:R-:W-:-:S03]  /*0090*/  PRMT R13, R4, 0x7710, RZ ;  /* 0x00007710040d7816 */ /* 0x000fc600000000ff */
[----:B------:R-:W-:-:S05]  /*00a0*/  VIADD R7, R7, 0x2b ;  /* 0x0000002b07077836 */ /* 0x000fca0000000000 */
[----:B------:R-:W-:Y:S01]  /*00b0*/  PRMT R15, R7, 0x9910, RZ ;  /* 0x00009910070f7816 */ /* 0x000fe200000000ff */
[----:B------:R-:W-:Y:S03]  /*00c0*/  STG.E.S16 desc[UR4][R2.64], R7 ;  /* 0x0000000702007986 */ /* 0x000fe6000c101704 */
[----:B------:R-:W-:Y:S01]  /*00d0*/  PRMT R0, R15, 0x9910, RZ ;  /* 0x000099100f007816 */ /* 0x000fe200000000ff */
[----:B------:R-:W-:Y:S04]  /*00e0*/  STG.E.S16 desc[UR4][R2.64], R15 ;  /* 0x0000000f02007986 */ /* 0x000fe8000c101704 */
[----:B------:R-:W-:-:S05]  /*00f0*/  IMAD.MOV R0, RZ, RZ, -R0 ;  /* 0x000000ffff007224 */ /* 0x000fca00078e0a00 */
[----:B------:R-:W-:-:S05]  /*0100*/  PRMT R9, R0, 0x7710, RZ ;  /* 0x0000771000097816 */ /* 0x000fca00000000ff */
[----:B------:R-:W-:-:S05]  /*0110*/  VIADD R9, R9, 0x5 ;  /* 0x0000000509097836 */ /* 0x000fca0000000000 */
[----:B------:R-:W-:Y:S01]  /*0120*/  PRMT R0, R9, 0x9910, RZ ;  /* 0x0000991009007816 */ /* 0x000fe200000000ff */
[----:B------:R-:W-:Y:S04]  /*0130*/  STG.E.S16 desc[UR4][R2.64], R9 ;  /* 0x0000000902007986 */ /* 0x000fe8000c101704 */
[----:B------:R-:W-:-:S05]  /*0140*/  IMAD.MOV R11, RZ, RZ, -R0 ;  /* 0x000000ffff0b7224 */ /* 0x000fca00078e0a00 */
[----:B------:R-:W-:-:S05]  /*0150*/  PRMT R11, R11, 0x7710, RZ ;  /* 0x000077100b0b7816 */ /* 0x000fca00000000ff */
[----:B------:R-:W-:-:S05]  /*0160*/  IMAD.IADD R11, R11, 0x1, R0 ;  /* 0x000000010b0b7824 */ /* 0x000fca00078e0200 */
[----:B------:R-:W-:Y:S01]  /*0170*/  PRMT R0, R11, 0x9910, RZ ;  /* 0x000099100b007816 */ /* 0x000fe200000000ff */
[----:B------:R-:W-:Y:S04]  /*0180*/  STG.E.S16 desc[UR4][R2.64], R11 ;  /* 0x0000000b02007986 */ /* 0x000fe8000c101704 */
[----:B------:R-:W-:-:S05]  /*0190*/  IMAD.MOV R0, RZ, RZ, -R0 ;  /* 0x000000ffff007224 */ /* 0x000fca00078e0a00 */
[----:B------:R-:W-:-:S05]  /*01a0*/  PRMT R0, R0, 0x7710, RZ ;  /* 0x0000771000007816 */ /* 0x000fca00000000ff */
[----:B------:R-:W-:-:S05]  /*01b0*/  IMAD.IADD R13, R13, 0x1, R0 ;  /* 0x000000010d0d7824 */ /* 0x000fca00078e0200 */
[----:B------:R-:W-:Y:S01]  /*01c0*/  STG.E.S16 desc[UR4][R2.64], R13 ;  /* 0x0000000d02007986 */ /* 0x000fe2000c101704 */
[----:B------:R-:W-:Y:S05]  /*01d0*/  EXIT ;  /* 0x000000000000794d */ /* 0x000fea0003800000 */
.L_x_0:
[----:B------:R-:W-:-:S00]  /*01e0*/  BRA `(.L_x_0) ;  /* 0xfffffffc00fc7947 */ /* 0x000fc0000383ffff */
[----:B------:R-:W-:-:S00]  /*01f0*/  NOP ;  /* 0x0000000000007918 */ /* 0x000fc00000000000 */
        /* <DEDUP_REMOVED lines=8> */
.L_x_1:


//--------------------- .nv.shared.reserved.0     --------------------------
	.section	.nv.shared.reserved.0,"aw",@nobits
	.weak		__nv_reservedSMEM_offset_0_alias
	.size		__nv_reservedSMEM_offset_0_alias, 0, 64
	.other		__nv_reservedSMEM_offset_0_alias,@"STO_CUDA_RESERVED_SHARED STV_DEFAULT"
__nv_reservedSMEM_offset_0_alias:
	.zero		0
	.zero		64


//--------------------- .nv.global                --------------------------
	.section	.nv.global,"aw",@nobits
	.align	2
.nv.global:
	.type		gresult,@object
	.size		gresult,(.L_0 - gresult)
gresult:
	.zero		2
.L_0:


//--------------------- .nv.constant0.main        --------------------------
	.section	.nv.constant0.main,"a",@progbits
	.sectionflags	@""
	.align	4
.nv.constant0.main:
	.zero		896


//--------------------- SYMBOLS --------------------------

	.type		.nv.reservedSmem.offset0,@object
	.size		.nv.reservedSmem.offset0,0x4
